//
// Generated by NVIDIA NVVM Compiler
//
// Compiler Build ID: CL-36424714
// Cuda compilation tools, release 13.0, V13.0.88
// Based on NVVM 20.0.0
//

.version 9.0
.target sm_100
.address_size 64

	// .globl	_Z18warp_reduce_kernelPfPKfi

.visible .entry _Z18warp_reduce_kernelPfPKfi(
	.param .u64 .ptr .align 1 _Z18warp_reduce_kernelPfPKfi_param_0,
	.param .u64 .ptr .align 1 _Z18warp_reduce_kernelPfPKfi_param_1,
	.param .u32 _Z18warp_reduce_kernelPfPKfi_param_2
)
{
	.reg .pred 	%p<9>;
	.reg .b32 	%r<23>;
	.reg .b32 	%f<15>;
	.reg .b64 	%rd<9>;

	ld.param.u64 	%rd1, [_Z18warp_reduce_kernelPfPKfi_param_0];
	ld.param.u64 	%rd2, [_Z18warp_reduce_kernelPfPKfi_param_1];
	ld.param.u32 	%r4, [_Z18warp_reduce_kernelPfPKfi_param_2];
	mov.u32 	%r5, %ctaid.x;
	mov.u32 	%r6, %ntid.x;
	mov.u32 	%r1, %tid.x;
	mad.lo.s32 	%r2, %r5, %r6, %r1;
	setp.ge.s32 	%p1, %r2, %r4;
	mov.f32 	%f14, 0f00000000;
	@%p1 bra 	$L__BB0_2;
	cvta.to.global.u64 	%rd3, %rd2;
	mul.wide.s32 	%rd4, %r2, 4;
	add.s64 	%rd5, %rd3, %rd4;
	ld.global.f32 	%f14, [%rd5];
$L__BB0_2:
	mov.b32 	%r7, %f14;
	shfl.sync.down.b32	%r8|%p2, %r7, 16, 31, -1;
	mov.b32 	%f5, %r8;
	add.f32 	%f6, %f14, %f5;
	mov.b32 	%r9, %f6;
	shfl.sync.down.b32	%r10|%p3, %r9, 8, 31, -1;
	mov.b32 	%f7, %r10;
	add.f32 	%f8, %f6, %f7;
	mov.b32 	%r11, %f8;
	shfl.sync.down.b32	%r12|%p4, %r11, 4, 31, -1;
	mov.b32 	%f9, %r12;
	add.f32 	%f10, %f8, %f9;
	mov.b32 	%r13, %f10;
	shfl.sync.down.b32	%r14|%p5, %r13, 2, 31, -1;
	mov.b32 	%f11, %r14;
	add.f32 	%f12, %f10, %f11;
	mov.b32 	%r15, %f12;
	shfl.sync.down.b32	%r16|%p6, %r15, 1, 31, -1;
	mov.b32 	%f13, %r16;
	add.f32 	%f3, %f12, %f13;
	and.b32  	%r17, %r1, 31;
	shr.u32 	%r3, %r2, 5;
	setp.ne.s32 	%p7, %r17, 0;
	@%p7 bra 	$L__BB0_5;
	add.s32 	%r18, %r4, 31;
	shr.s32 	%r19, %r18, 31;
	shr.u32 	%r20, %r19, 27;
	add.s32 	%r21, %r18, %r20;
	shr.s32 	%r22, %r21, 5;
	setp.ge.s32 	%p8, %r3, %r22;
	@%p8 bra 	$L__BB0_5;
	cvta.to.global.u64 	%rd6, %rd1;
	mul.wide.u32 	%rd7, %r3, 4;
	add.s64 	%rd8, %rd6, %rd7;
	st.global.f32 	[%rd8], %f3;
$L__BB0_5:
	ret;

}


// ===== COMPILED SASS (sm_100) =====

	.target	sm_100

	.elftype	@"ET_EXEC"


//--------------------- .note.nv.tkinfo           --------------------------
	.section	.note.nv.tkinfo,"",@"SHT_NOTE"
	.sectionflags	@"SHF_NOTE_NV_TKINFO"
	.tkinfo
        /*0018*/ 	.word	0x00000002
        /*0030*/ 	.string	""
        /*0030*/ 	.string	"ptxas"
        /*0030*/ 	.string	"Cuda compilation tools, release 13.0, V13.0.88"
        /*0030*/ 	.string	"Build cuda_13.0.r13.0/compiler.36424714_0"
        /*0030*/ 	.string	"-arch sm_100 -m 64 "



//--------------------- .note.nv.cuinfo           --------------------------
	.section	.note.nv.cuinfo,"",@"SHT_NOTE"
	.sectionflags	@"SHF_NOTE_NV_CUINFO"
        /*0018*/ 	.short	0x0002
        /*001a*/ 	.short	0x0064
        /*001c*/ 	.short	0x0082
	.zero		2


//--------------------- .nv.info                  --------------------------
	.section	.nv.info,"",@"SHT_CUDA_INFO"
	.align	4


	//----- nvinfo : EIATTR_REGCOUNT
	.align		4
        /*0000*/ 	.byte	0x04, 0x2f
        /*0002*/ 	.short	(.L_1 - .L_0)
	.align		4
.L_0:
        /*0004*/ 	.word	index@(_Z18warp_reduce_kernelPfPKfi)
        /*0008*/ 	.word	0x0000000c


	//----- nvinfo : EIATTR_FRAME_SIZE
	.align		4
.L_1:
        /*000c*/ 	.byte	0x04, 0x11
        /*000e*/ 	.short	(.L_3 - .L_2)
	.align		4
.L_2:
        /*0010*/ 	.word	index@(_Z18warp_reduce_kernelPfPKfi)
        /*0014*/ 	.word	0x00000000


	//----- nvinfo : EIATTR_MIN_STACK_SIZE
	.align		4
.L_3:
        /*0018*/ 	.byte	0x04, 0x12
        /*001a*/ 	.short	(.L_5 - .L_4)
	.align		4
.L_4:
        /*001c*/ 	.word	index@(_Z18warp_reduce_kernelPfPKfi)
        /*0020*/ 	.word	0x00000000
.L_5:


//--------------------- .nv.compat                --------------------------
	.section	.nv.compat,"",@"SHT_CUDA_COMPAT_INFO"
	.align	4
        /*0000*/ 	.byte	0x02, 0x09, 0x00, 0x00, 0x02, 0x02, 0x01, 0x00, 0x02, 0x05, 0x05, 0x00, 0x03, 0x07, 0x01, 0x01
        /*0010*/ 	.byte	0x02, 0x03, 0x00, 0x00, 0x02, 0x06, 0x01, 0x00, 0x04, 0x0b, 0x08, 0x00, 0x09, 0x00, 0x00, 0x00
        /*0020*/ 	.byte	0x00, 0x00, 0x00, 0x00


//--------------------- .nv.info._Z18warp_reduce_kernelPfPKfi --------------------------
	.section	.nv.info._Z18warp_reduce_kernelPfPKfi,"",@"SHT_CUDA_INFO"
	.sectionflags	@""
	.align	4


	//----- nvinfo : EIATTR_CUDA_API_VERSION
	.align		4
        /*0000*/ 	.byte	0x04, 0x37
        /*0002*/ 	.short	(.L_7 - .L_6)
.L_6:
        /*0004*/ 	.word	0x00000082


	//----- nvinfo : EIATTR_KPARAM_INFO
	.align		4
.L_7:
        /*0008*/ 	.byte	0x04, 0x17
        /*000a*/ 	.short	(.L_9 - .L_8)
.L_8:
        /*000c*/ 	.word	0x00000000
        /*0010*/ 	.short	0x0002
        /*0012*/ 	.short	0x0010
        /*0014*/ 	.byte	0x00, 0xf0, 0x11, 0x00


	//----- nvinfo : EIATTR_KPARAM_INFO
	.align		4
.L_9:
        /*0018*/ 	.byte	0x04, 0x17
        /*001a*/ 	.short	(.L_11 - .L_10)
.L_10:
        /*001c*/ 	.word	0x00000000
        /*0020*/ 	.short	0x0001
        /*0022*/ 	.short	0x0008
        /*0024*/ 	.byte	0x00, 0xf5, 0x21, 0x00


	//----- nvinfo : EIATTR_KPARAM_INFO
	.align		4
.L_11:
        /*0028*/ 	.byte	0x04, 0x17
        /*002a*/ 	.short	(.L_13 - .L_12)
.L_12:
        /*002c*/ 	.word	0x00000000
        /*0030*/ 	.short	0x0000
        /*0032*/ 	.short	0x0000
        /*0034*/ 	.byte	0x00, 0xf5, 0x21, 0x00


	//----- nvinfo : EIATTR_SPARSE_MMA_MASK
	.align		4
.L_13:
        /*0038*/ 	.byte	0x03, 0x50
        /*003a*/ 	.short	0x0000


	//----- nvinfo : EIATTR_MAXREG_COUNT
	.align		4
        /*003c*/ 	.byte	0x03, 0x1b
        /*003e*/ 	.short	0x00ff


	//----- nvinfo : EIATTR_MERCURY_ISA_VERSION
	.align		4
        /*0040*/ 	.byte	0x03, 0x5f
        /*0042*/ 	.short	0x0101


	//----- nvinfo : EIATTR_COOP_GROUP_MASK_REGIDS
	.align		4
        /*0044*/ 	.byte	0x04, 0x29
        /*0046*/ 	.short	(.L_15 - .L_14)


	//   ....[0]....
.L_14:
        /*0048*/ 	.word	0xffffffff


	//   ....[1]....
        /*004c*/ 	.word	0xffffffff


	//   ....[2]....
        /*0050*/ 	.word	0xffffffff


	//   ....[3]....
        /*0054*/ 	.word	0xffffffff


	//   ....[4]....
        /*0058*/ 	.word	0xffffffff


	//----- nvinfo : EIATTR_COOP_GROUP_INSTR_OFFSETS
	.align		4
.L_15:
        /*005c*/ 	.byte	0x04, 0x28
        /*005e*/ 	.short	(.L_17 - .L_16)


	//   ....[0]....
.L_16:
        /*0060*/ 	.word	0x000000f0


	//   ....[1]....
        /*0064*/ 	.word	0x00000120


	//   ....[2]....
        /*0068*/ 	.word	0x00000140


	//   ....[3]....
        /*006c*/ 	.word	0x00000160


	//   ....[4]....
        /*0070*/ 	.word	0x00000180


	//----- nvinfo : EIATTR_VRC_CTA_INIT_COUNT
	.align		4
.L_17:
        /*0074*/ 	.byte	0x02, 0x4a
	.zero		1
	.zero		1


	//----- nvinfo : EIATTR_EXIT_INSTR_OFFSETS
	.align		4
        /*0078*/ 	.byte	0x04, 0x1c
        /*007a*/ 	.short	(.L_19 - .L_18)


	//   ....[0]....
.L_18:
        /*007c*/ 	.word	0x00000190


	//   ....[1]....
        /*0080*/ 	.word	0x00000200


	//   ....[2]....
        /*0084*/ 	.word	0x00000250


	//----- nvinfo : EIATTR_CRS_STACK_SIZE
	.align		4
.L_19:
        /*0088*/ 	.byte	0x04, 0x1e
        /*008a*/ 	.short	(.L_21 - .L_20)
.L_20:
        /*008c*/ 	.word	0x00000000


	//----- nvinfo : EIATTR_CBANK_PARAM_SIZE
	.align		4
.L_21:
        /*0090*/ 	.byte	0x03, 0x19
        /*0092*/ 	.short	0x0014


	//----- nvinfo : EIATTR_PARAM_CBANK
	.align		4
        /*0094*/ 	.byte	0x04, 0x0a
        /*0096*/ 	.short	(.L_23 - .L_22)
	.align		4
.L_22:
        /*0098*/ 	.word	index@(.nv.constant0._Z18warp_reduce_kernelPfPKfi)
        /*009c*/ 	.short	0x0380
        /*009e*/ 	.short	0x0014


	//----- nvinfo : EIATTR_SW_WAR
	.align		4
.L_23:
        /*00a0*/ 	.byte	0x04, 0x36
        /*00a2*/ 	.short	(.L_25 - .L_24)
.L_24:
        /*00a4*/ 	.word	0x00000008
.L_25:


//--------------------- .nv.callgraph             --------------------------
	.section	.nv.callgraph,"",@"SHT_CUDA_CALLGRAPH"
	.align	4
	.sectionentsize	8
	.align		4
        /*0000*/ 	.word	0x00000000
	.align		4
        /*0004*/ 	.word	0xffffffff
	.align		4
        /*0008*/ 	.word	0x00000000
	.align		4
        /*000c*/ 	.word	0xfffffffe
	.align		4
        /*0010*/ 	.word	0x00000000
	.align		4
        /*0014*/ 	.word	0xfffffffd
	.align		4
        /*0018*/ 	.word	0x00000000
	.align		4
        /*001c*/ 	.word	0xfffffffc


//--------------------- .text._Z18warp_reduce_kernelPfPKfi --------------------------
	.section	.text._Z18warp_reduce_kernelPfPKfi,"ax",@progbits
	.align	128
        .global         _Z18warp_reduce_kernelPfPKfi
        .type           _Z18warp_reduce_kernelPfPKfi,@function
        .size           _Z18warp_reduce_kernelPfPKfi,(.L_x_3 - _Z18warp_reduce_kernelPfPKfi)
        .other          _Z18warp_reduce_kernelPfPKfi,@"STO_CUDA_ENTRY STV_DEFAULT"
_Z18warp_reduce_kernelPfPKfi:
.text._Z18warp_reduce_kernelPfPKfi:
[----:B------:R-:W-:Y:S01]  /*0000*/  LDC R1, c[0x0][0x37c] ;  /* 0x0000df00ff017b82 */ /* 0x000fe20000000800 */
[----:B------:R-:W0:Y:S07]  /*0010*/  S2R R6, SR_TID.X ;  /* 0x0000000000067919 */ /* 0x000e2e0000002100 */
[----:B------:R-:W0:Y:S01]  /*0020*/  S2UR UR4, SR_CTAID.X ;  /* 0x00000000000479c3 */ /* 0x000e220000002500 */
[----:B------:R-:W1:Y:S01]  /*0030*/  LDCU UR8, c[0x0][0x390] ;  /* 0x00007200ff0877ac */ /* 0x000e620008000800 */
[----:B------:R-:W-:Y:S01]  /*0040*/  BSSY.RECONVERGENT B0, `(.L_x_0) ;  /* 0x000000a000007945 */ /* 0x000fe20003800200 */
[----:B------:R-:W-:Y:S01]  /*0050*/  HFMA2 R2, -RZ, RZ, 0, 0 ;  /* 0x00000000ff027431 */ /* 0x000fe200000001ff */
[----:B------:R-:W2:Y:S04]  /*0060*/  LDCU.64 UR6, c[0x0][0x358] ;  /* 0x00006b00ff0677ac */ /* 0x000ea80008000a00 */
[----:B------:R-:W0:Y:S02]  /*0070*/  LDC R5, c[0x0][0x360] ;  /* 0x0000d800ff057b82 */ /* 0x000e240000000800 */
[----:B0-----:R-:W-:-:S05]  /*0080*/  IMAD R5, R5, UR4, R6 ;  /* 0x0000000405057c24 */ /* 0x001fca000f8e0206 */
[----:B-1----:R-:W-:-:S13]  /*0090*/  ISETP.GE.AND P0, PT, R5, UR8, PT ;  /* 0x0000000805007c0c */ /* 0x002fda000bf06270 */
[----:B--2---:R-:W-:Y:S05]  /*00a0*/  @P0 BRA `(.L_x_1) ;  /* 0x00000000000c0947 */ /* 0x004fea0003800000 */
[----:B------:R-:W0:Y:S02]  /*00b0*/  LDC.64 R2, c[0x0][0x388] ;  /* 0x0000e200ff027b82 */ /* 0x000e240000000a00 */
[----:B0-----:R-:W-:-:S06]  /*00c0*/  IMAD.WIDE R2, R5, 0x4, R2 ;  /* 0x0000000405027825 */ /* 0x001fcc00078e0202 */
[----:B------:R0:W5:Y:S02]  /*00d0*/  LDG.E R2, desc[UR6][R2.64] ;  /* 0x0000000602027981 */ /* 0x000164000c1e1900 */
.L_x_1:
[----:B------:R-:W-:Y:S05]  /*00e0*/  BSYNC.RECONVERGENT B0 ;  /* 0x0000000000007941 */ /* 0x000fea0003800200 */
.L_x_0:
[----:B0----5:R-:W0:Y:S01]  /*00f0*/  SHFL.DOWN PT, R3, R2, 0x10, 0x1f ;  /* 0x0a001f0002037f89 */ /* 0x021e2200000e0000 */
[----:B------:R-:W-:Y:S01]  /*0100*/  LOP3.LUT P0, RZ, R6, 0x1f, RZ, 0xc0, !PT ;  /* 0x0000001f06ff7812 */ /* 0x000fe2000780c0ff */
[----:B0-----:R-:W-:-:S05]  /*0110*/  FADD R3, R3, R2 ;  /* 0x0000000203037221 */ /* 0x001fca0000000000 */
[----:B------:R-:W0:Y:S02]  /*0120*/  SHFL.DOWN PT, R0, R3, 0x8, 0x1f ;  /* 0x09001f0003007f89 */ /* 0x000e2400000e0000 */
[----:B0-----:R-:W-:-:S05]  /*0130*/  FADD R0, R3, R0 ;  /* 0x0000000003007221 */ /* 0x001fca0000000000 */
[----:B------:R-:W0:Y:S02]  /*0140*/  SHFL.DOWN PT, R7, R0, 0x4, 0x1f ;  /* 0x08801f0000077f89 */ /* 0x000e2400000e0000 */
[----:B0-----:R-:W-:-:S05]  /*0150*/  FADD R7, R0, R7 ;  /* 0x0000000700077221 */ /* 0x001fca0000000000 */
[----:B------:R-:W0:Y:S02]  /*0160*/  SHFL.DOWN PT, R4, R7, 0x2, 0x1f ;  /* 0x08401f0007047f89 */ /* 0x000e2400000e0000 */
[----:B0-----:R-:W-:-:S05]  /*0170*/  FADD R4, R7, R4 ;  /* 0x0000000407047221 */ /* 0x001fca0000000000 */
[----:B------:R0:W1:Y:S01]  /*0180*/  SHFL.DOWN PT, R9, R4, 0x1, 0x1f ;  /* 0x08201f0004097f89 */ /* 0x00006200000e0000 */
[----:B------:R-:W-:Y:S05]  /*0190*/  @P0 EXIT ;  /* 0x000000000000094d */ /* 0x000fea0003800000 */
[----:B------:R-:W-:Y:S01]  /*01a0*/  UIADD3 UR4, UPT, UPT, UR8, 0x1f, URZ ;  /* 0x0000001f08047890 */ /* 0x000fe2000fffe0ff */
[----:B------:R-:W-:-:S03]  /*01b0*/  SHF.R.U32.HI R5, RZ, 0x5, R5 ;  /* 0x00000005ff057819 */ /* 0x000fc60000011605 */
[----:B------:R-:W-:-:S04]  /*01c0*/  USHF.R.S32.HI UR5, URZ, 0x1f, UR4 ;  /* 0x0000001fff057899 */ /* 0x000fc80008011404 */
[----:B------:R-:W-:-:S04]  /*01d0*/  ULEA.HI UR5, UR5, UR4, URZ, 0x5 ;  /* 0x0000000405057291 */ /* 0x000fc8000f8f28ff */
[----:B------:R-:W-:-:S06]  /*01e0*/  USHF.R.S32.HI UR5, URZ, 0x5, UR5 ;  /* 0x00000005ff057899 */ /* 0x000fcc0008011405 */
[----:B------:R-:W-:-:S13]  /*01f0*/  ISETP.GE.AND P0, PT, R5, UR5, PT ;  /* 0x0000000505007c0c */ /* 0x000fda000bf06270 */
[----:B------:R-:W-:Y:S05]  /*0200*/  @P0 EXIT ;  /* 0x000000000000094d */ /* 0x000fea0003800000 */
[----:B------:R-:W2:Y:S01]  /*0210*/  LDC.64 R2, c[0x0][0x380] ;  /* 0x0000e000ff027b82 */ /* 0x000ea20000000a00 */
[----:B-1----:R-:W-:Y:S01]  /*0220*/  FADD R9, R4, R9 ;  /* 0x0000000904097221 */ /* 0x002fe20000000000 */
[----:B--2---:R-:W-:-:S05]  /*0230*/  IMAD.WIDE.U32 R2, R5, 0x4, R2 ;  /* 0x0000000405027825 */ /* 0x004fca00078e0002 */
[----:B------:R-:W-:Y:S01]  /*0240*/  STG.E desc[UR6][R2.64], R9 ;  /* 0x0000000902007986 */ /* 0x000fe2000c101906 */
[----:B------:R-:W-:Y:S05]  /*0250*/  EXIT ;  /* 0x000000000000794d */ /* 0x000fea0003800000 */
.L_x_2:
[----:B------:R-:W-:-:S00]  /*0260*/  BRA `(.L_x_2) ;  /* 0xfffffffc00fc7947 */ /* 0x000fc0000383ffff */
[----:B------:R-:W-:-:S00]  /*0270*/  NOP ;  /* 0x0000000000007918 */ /* 0x000fc00000000000 */
        /* <DEDUP_REMOVED lines=8> */
.L_x_3:


//--------------------- .nv.shared.reserved.0     --------------------------
	.section	.nv.shared.reserved.0,"aw",@nobits
	.weak		__nv_reservedSMEM_offset_0_alias
	.size		__nv_reservedSMEM_offset_0_alias, 0, 64
	.other		__nv_reservedSMEM_offset_0_alias,@"STO_CUDA_RESERVED_SHARED STV_DEFAULT"
__nv_reservedSMEM_offset_0_alias:
	.zero		0
	.zero		64


//--------------------- .nv.constant0._Z18warp_reduce_kernelPfPKfi --------------------------
	.section	.nv.constant0._Z18warp_reduce_kernelPfPKfi,"a",@progbits
	.sectionflags	@""
	.align	4
.nv.constant0._Z18warp_reduce_kernelPfPKfi:
	.zero		916


//--------------------- SYMBOLS --------------------------

	.type		.nv.reservedSmem.offset0,@object
	.size		.nv.reservedSmem.offset0,0x4
